	.headerflags	@"EF_CUDA_TEXMODE_UNIFIED EF_CUDA_64BIT_ADDRESS EF_CUDA_ACCELERATORS EF_CUDA_SM90 EF_CUDA_VIRTUAL_SM(EF_CUDA_SM90)"
	.elftype	@"ET_EXEC"


//--------------------- .nv.info                  --------------------------
	.section	.nv.info,"",@"SHT_CUDA_INFO"
	.align	4


	//----- nvinfo : EIATTR_REGCOUNT
	.align		4
        /*0000*/ 	.byte	0x04, 0x2f
        /*0002*/ 	.short	(.L_2 - .L_1)
	.align		4
.L_1:
        /*0004*/ 	.word	index@(triton_per_fused_native_group_norm_16)
        /*0008*/ 	.word	0x00000012


	//----- nvinfo : EIATTR_MIN_STACK_SIZE
	.align		4
.L_2:
        /*000c*/ 	.byte	0x04, 0x12
        /*000e*/ 	.short	(.L_4 - .L_3)
	.align		4
.L_3:
        /*0010*/ 	.word	index@(triton_per_fused_native_group_norm_16)
        /*0014*/ 	.word	0x00000000


	//----- nvinfo : EIATTR_FRAME_SIZE
	.align		4
.L_4:
        /*0018*/ 	.byte	0x04, 0x11
        /*001a*/ 	.short	(.L_6 - .L_5)
	.align		4
.L_5:
        /*001c*/ 	.word	index@(triton_per_fused_native_group_norm_16)
        /*0020*/ 	.word	0x00000000


	//----- nvinfo : EIATTR_MIN_STACK_SIZE
	.align		4
.L_6:
        /*0024*/ 	.byte	0x04, 0x12
        /*0026*/ 	.short	(.L_8 - .L_7)
	.align		4
.L_7:
        /*0028*/ 	.word	index@(triton_per_fused_native_group_norm_16)
        /*002c*/ 	.word	0x00000000
.L_8:


//--------------------- .nv.info.triton_per_fused_native_group_norm_16 --------------------------
	.section	.nv.info.triton_per_fused_native_group_norm_16,"",@"SHT_CUDA_INFO"
	.sectionflags	@""
	.align	4


	//----- nvinfo : EIATTR_CUDA_API_VERSION
	.align		4
        /*0000*/ 	.byte	0x04, 0x37
        /*0002*/ 	.short	(.L_10 - .L_9)
.L_9:
        /*0004*/ 	.word	0x0000007c


	//----- nvinfo : EIATTR_KPARAM_INFO
	.align		4
.L_10:
        /*0008*/ 	.byte	0x04, 0x17
        /*000a*/ 	.short	(.L_12 - .L_11)
.L_11:
        /*000c*/ 	.word	0x00000000
        /*0010*/ 	.short	0x0007
        /*0012*/ 	.short	0x0034
        /*0014*/ 	.byte	0x00, 0xf0, 0x11, 0x00


	//----- nvinfo : EIATTR_KPARAM_INFO
	.align		4
.L_12:
        /*0018*/ 	.byte	0x04, 0x17
        /*001a*/ 	.short	(.L_14 - .L_13)
.L_13:
        /*001c*/ 	.word	0x00000000
        /*0020*/ 	.short	0x0006
        /*0022*/ 	.short	0x0030
        /*0024*/ 	.byte	0x00, 0xf0, 0x11, 0x00


	//----- nvinfo : EIATTR_KPARAM_INFO
	.align		4
.L_14:
        /*0028*/ 	.byte	0x04, 0x17
        /*002a*/ 	.short	(.L_16 - .L_15)
.L_15:
        /*002c*/ 	.word	0x00000000
        /*0030*/ 	.short	0x0005
        /*0032*/ 	.short	0x0028
        /*0034*/ 	.byte	0x00, 0xf4, 0x21, 0x00


	//----- nvinfo : EIATTR_KPARAM_INFO
	.align		4
.L_16:
        /*0038*/ 	.byte	0x04, 0x17
        /*003a*/ 	.short	(.L_18 - .L_17)
.L_17:
        /*003c*/ 	.word	0x00000000
        /*0040*/ 	.short	0x0004
        /*0042*/ 	.short	0x0020
        /*0044*/ 	.byte	0x00, 0xf4, 0x21, 0x00


	//----- nvinfo : EIATTR_KPARAM_INFO
	.align		4
.L_18:
        /*0048*/ 	.byte	0x04, 0x17
        /*004a*/ 	.short	(.L_20 - .L_19)
.L_19:
        /*004c*/ 	.word	0x00000000
        /*0050*/ 	.short	0x0003
        /*0052*/ 	.short	0x0018
        /*0054*/ 	.byte	0x00, 0xf4, 0x21, 0x00


	//----- nvinfo : EIATTR_KPARAM_INFO
	.align		4
.L_20:
        /*0058*/ 	.byte	0x04, 0x17
        /*005a*/ 	.short	(.L_22 - .L_21)
.L_21:
        /*005c*/ 	.word	0x00000000
        /*0060*/ 	.short	0x0002
        /*0062*/ 	.short	0x0010
        /*0064*/ 	.byte	0x00, 0xf4, 0x21, 0x00


	//----- nvinfo : EIATTR_KPARAM_INFO
	.align		4
.L_22:
        /*0068*/ 	.byte	0x04, 0x17
        /*006a*/ 	.short	(.L_24 - .L_23)
.L_23:
        /*006c*/ 	.word	0x00000000
        /*0070*/ 	.short	0x0001
        /*0072*/ 	.short	0x0008
        /*0074*/ 	.byte	0x00, 0xf4, 0x21, 0x00


	//----- nvinfo : EIATTR_KPARAM_INFO
	.align		4
.L_24:
        /*0078*/ 	.byte	0x04, 0x17
        /*007a*/ 	.short	(.L_26 - .L_25)
.L_25:
        /*007c*/ 	.word	0x00000000
        /*0080*/ 	.short	0x0000
        /*0082*/ 	.short	0x0000
        /*0084*/ 	.byte	0x00, 0xf4, 0x21, 0x00


	//----- nvinfo : EIATTR_SPARSE_MMA_MASK
	.align		4
.L_26:
        /*0088*/ 	.byte	0x03, 0x50
        /*008a*/ 	.short	0x0000


	//----- nvinfo : EIATTR_MAXREG_COUNT
	.align		4
        /*008c*/ 	.byte	0x03, 0x1b
        /*008e*/ 	.short	0x00ff


	//----- nvinfo : EIATTR_COOP_GROUP_MASK_REGIDS
	.align		4
        /*0090*/ 	.byte	0x04, 0x29
        /*0092*/ 	.short	(.L_28 - .L_27)


	//   ....[0]....
.L_27:
        /*0094*/ 	.word	0xffffffff


	//   ....[1]....
        /*0098*/ 	.word	0xffffffff


	//   ....[2]....
        /*009c*/ 	.word	0xffffffff


	//----- nvinfo : EIATTR_COOP_GROUP_INSTR_OFFSETS
	.align		4
.L_28:
        /*00a0*/ 	.byte	0x04, 0x28
        /*00a2*/ 	.short	(.L_30 - .L_29)


	//   ....[0]....
.L_29:
        /*00a4*/ 	.word	0x00000150


	//   ....[1]....
        /*00a8*/ 	.word	0x000001a0


	//   ....[2]....
        /*00ac*/ 	.word	0x000001d0


	//----- nvinfo : EIATTR_EXIT_INSTR_OFFSETS
	.align		4
.L_30:
        /*00b0*/ 	.byte	0x04, 0x1c
        /*00b2*/ 	.short	(.L_32 - .L_31)


	//   ....[0]....
.L_31:
        /*00b4*/ 	.word	0x000003a0


	//   ....[1]....
        /*00b8*/ 	.word	0x000003c0


	//----- nvinfo : EIATTR_REQNTID
	.align		4
.L_32:
        /*00bc*/ 	.byte	0x04, 0x10
        /*00be*/ 	.short	(.L_34 - .L_33)
.L_33:
        /*00c0*/ 	.word	0x00000040
        /*00c4*/ 	.word	0x00000001
        /*00c8*/ 	.word	0x00000001


	//----- nvinfo : EIATTR_CBANK_PARAM_SIZE
	.align		4
.L_34:
        /*00cc*/ 	.byte	0x03, 0x19
        /*00ce*/ 	.short	0x0038


	//----- nvinfo : EIATTR_PARAM_CBANK
	.align		4
        /*00d0*/ 	.byte	0x04, 0x0a
        /*00d2*/ 	.short	(.L_36 - .L_35)
	.align		4
.L_35:
        /*00d4*/ 	.word	index@(.nv.constant0.triton_per_fused_native_group_norm_16)
        /*00d8*/ 	.short	0x0210
        /*00da*/ 	.short	0x0038


	//----- nvinfo : EIATTR_SW_WAR
	.align		4
.L_36:
        /*00dc*/ 	.byte	0x04, 0x36
        /*00de*/ 	.short	(.L_38 - .L_37)
.L_37:
        /*00e0*/ 	.word	0x00000008
.L_38:


//--------------------- .nv.callgraph             --------------------------
	.section	.nv.callgraph,"",@"SHT_CUDA_CALLGRAPH"
	.align	4
	.sectionentsize	8
	.align		4
        /*0000*/ 	.word	0x00000000
	.align		4
        /*0004*/ 	.word	0xffffffff
	.align		4
        /*0008*/ 	.word	0x00000000
	.align		4
        /*000c*/ 	.word	0xfffffffe
	.align		4
        /*0010*/ 	.word	0x00000000
	.align		4
        /*0014*/ 	.word	0xfffffffd
	.align		4
        /*0018*/ 	.word	0x00000000
	.align		4
        /*001c*/ 	.word	0xfffffffc


//--------------------- .nv.constant4             --------------------------
	.section	.nv.constant4,"a",@progbits
	.align	8
	.align		8
.nv.constant4:
        /*0000*/ 	.dword	_$_str


//--------------------- .text.triton_per_fused_native_group_norm_16 --------------------------
	.section	.text.triton_per_fused_native_group_norm_16,"ax",@progbits
	.align	128
        .global         triton_per_fused_native_group_norm_16
        .type           triton_per_fused_native_group_norm_16,@function
        .size           triton_per_fused_native_group_norm_16,(.L_x_1 - triton_per_fused_native_group_norm_16)
        .other          triton_per_fused_native_group_norm_16,@"STO_CUDA_ENTRY STV_DEFAULT"
triton_per_fused_native_group_norm_16:
.text.triton_per_fused_native_group_norm_16:
[----:B------:R-:W0:Y:S02]  /*0000*/  LDC R1, c[0x0][0x28] ;  /* 0x00000a00ff017b82 */ /* 0x000e240000000800 */
[----:B------:R-:W1:Y:S01]  /*0010*/  S2R R11, SR_TID.X ;  /* 0x00000000000b7919 */ /* 0x000e620000002100 */
[----:B------:R-:W2:Y:S01]  /*0020*/  LDC.64 R2, c[0x0][0x220] ;  /* 0x00008800ff027b82 */ /* 0x000ea20000000a00 */
[----:B------:R-:W-:Y:S01]  /*0030*/  HFMA2.MMA R10, -RZ, RZ, 0, 0 ;  /* 0x00000000ff0a7435 */ /* 0x000fe200000001ff */
[----:B------:R-:W-:Y:S01]  /*0040*/  ULDC.64 UR4, c[0x0][0x208] ;  /* 0x0000820000047ab9 */ /* 0x000fe20000000a00 */
[----:B------:R-:W3:Y:S05]  /*0050*/  S2R R0, SR_CTAID.X ;  /* 0x0000000000007919 */ /* 0x000eea0000002500 */
[----:B------:R-:W4:Y:S01]  /*0060*/  LDC.64 R6, c[0x0][0x218] ;  /* 0x00008600ff067b82 */ /* 0x000f220000000a00 */
[----:B-1----:R-:W-:-:S02]  /*0070*/  LOP3.LUT R5, R11, 0x1, RZ, 0xc0, !PT ;  /* 0x000000010b057812 */ /* 0x002fc400078ec0ff */
[C---:B---3--:R-:W-:Y:S02]  /*0080*/  ISETP.GE.AND P2, PT, R0.reuse, 0x40, PT ;  /* 0x000000400000780c */ /* 0x048fe40003f46270 */
[----:B------:R-:W-:-:S03]  /*0090*/  LEA R9, R0, R5, 0x1 ;  /* 0x0000000500097211 */ /* 0x000fc600078e08ff */
[----:B------:R-:W1:Y:S02]  /*00a0*/  LDC.64 R4, c[0x0][0x210] ;  /* 0x00008400ff047b82 */ /* 0x000e640000000a00 */
[----:B--2---:R-:W-:-:S06]  /*00b0*/  IMAD.WIDE R2, R9, 0x4, R2 ;  /* 0x0000000409027825 */ /* 0x004fcc00078e0202 */
[----:B------:R-:W2:Y:S01]  /*00c0*/  @!P2 LDG.E R10, desc[UR4][R2.64] ;  /* 0x00000004020aa981 */ /* 0x000ea2000c1e1900 */
[----:B------:R-:W-:Y:S01]  /*00d0*/  MOV R8, RZ ;  /* 0x000000ff00087202 */ /* 0x000fe20000000f00 */
[----:B----4-:R-:W-:-:S04]  /*00e0*/  IMAD.WIDE R6, R9, 0x4, R6 ;  /* 0x0000000409067825 */ /* 0x010fc800078e0206 */
[----:B-1----:R-:W-:Y:S01]  /*00f0*/  IMAD.WIDE R4, R9, 0x4, R4 ;  /* 0x0000000409047825 */ /* 0x002fe200078e0204 */
[----:B------:R-:W-:-:S04]  /*0100*/  HFMA2.MMA R9, -RZ, RZ, 0, 0 ;  /* 0x00000000ff097435 */ /* 0x000fc800000001ff */
[----:B------:R-:W3:Y:S06]  /*0110*/  @!P2 LDG.E R8, desc[UR4][R4.64] ;  /* 0x000000040408a981 */ /* 0x000eec000c1e1900 */
[----:B------:R-:W4:Y:S01]  /*0120*/  @!P2 LDG.E R9, desc[UR4][R6.64] ;  /* 0x000000040609a981 */ /* 0x000f22000c1e1900 */
[----:B--2---:R-:W-:-:S04]  /*0130*/  SEL R10, R10, RZ, !P2 ;  /* 0x000000ff0a0a7207 */ /* 0x004fc80005000000 */
[----:B------:R-:W-:-:S05]  /*0140*/  FSEL R10, R10, RZ, !P2 ;  /* 0x000000ff0a0a7208 */ /* 0x000fca0005000000 */
[----:B------:R-:W1:Y:S01]  /*0150*/  SHFL.BFLY PT, R13, R10, 0x1, 0x1f ;  /* 0x0c201f000a0d7f89 */ /* 0x000e6200000e0000 */
[----:B---3--:R-:W-:-:S04]  /*0160*/  SEL R2, R8, RZ, !P2 ;  /* 0x000000ff08027207 */ /* 0x008fc80005000000 */
[----:B------:R-:W-:Y:S02]  /*0170*/  FSEL R2, R2, RZ, !P2 ;  /* 0x000000ff02027208 */ /* 0x000fe40005000000 */
[----:B----4-:R-:W-:Y:S02]  /*0180*/  SEL R3, R9, RZ, !P2 ;  /* 0x000000ff09037207 */ /* 0x010fe40005000000 */
[----:B------:R-:W2:Y:S01]  /*0190*/  LDC.64 R8, c[0x0][0x238] ;  /* 0x00008e00ff087b82 */ /* 0x000ea20000000a00 */
[----:B------:R-:W3:Y:S01]  /*01a0*/  SHFL.BFLY PT, R5, R2, 0x1, 0x1f ;  /* 0x0c201f0002057f89 */ /* 0x000ee200000e0000 */
[----:B------:R-:W-:Y:S01]  /*01b0*/  FSEL R3, R3, RZ, !P2 ;  /* 0x000000ff03037208 */ /* 0x000fe20005000000 */
[----:B-1----:R-:W-:-:S04]  /*01c0*/  FADD R12, R10, R13 ;  /* 0x0000000d0a0c7221 */ /* 0x002fc80000000000 */
[----:B------:R-:W1:Y:S01]  /*01d0*/  SHFL.BFLY PT, R4, R3, 0x1, 0x1f ;  /* 0x0c201f0003047f89 */ /* 0x000e6200000e0000 */
[C---:B------:R-:W-:Y:S02]  /*01e0*/  FSETP.GT.AND P1, PT, |R12|.reuse, 8.50705917302346158658e+37, PT ;  /* 0x7e8000000c00780b */ /* 0x040fe40003f24200 */
[C---:B------:R-:W-:Y:S02]  /*01f0*/  FSETP.GEU.AND P0, PT, |R12|.reuse, 1.175494350822287508e-38, PT ;  /* 0x008000000c00780b */ /* 0x040fe40003f0e200 */
[----:B------:R-:W-:-:S09]  /*0200*/  FSETP.NEU.AND P2, PT, R12, RZ, PT ;  /* 0x000000ff0c00720b */ /* 0x000fd20003f4d000 */
[----:B------:R-:W-:Y:S01]  /*0210*/  @P1 FMUL R12, R12, 0.25 ;  /* 0x3e8000000c0c1820 */ /* 0x000fe20000400000 */
[----:B------:R-:W-:Y:S01]  /*0220*/  @P1 FMUL R13, R13, 0.25 ;  /* 0x3e8000000d0d1820 */ /* 0x000fe20000400000 */
[----:B---3--:R-:W-:Y:S01]  /*0230*/  FADD R15, -R2, R5 ;  /* 0x00000005020f7221 */ /* 0x008fe20000000100 */
[----:B--2---:R-:W-:-:S04]  /*0240*/  IMAD.WIDE R8, R0, 0x4, R8 ;  /* 0x0000000400087825 */ /* 0x004fc800078e0208 */
[----:B------:R-:W-:Y:S01]  /*0250*/  @!P0 FMUL R12, R12, 16777216 ;  /* 0x4b8000000c0c8820 */ /* 0x000fe20000400000 */
[----:B------:R-:W-:Y:S01]  /*0260*/  @!P0 FMUL R13, R13, 16777216 ;  /* 0x4b8000000d0d8820 */ /* 0x000fe20000400000 */
[----:B------:R-:W-:Y:S01]  /*0270*/  FMUL R5, R15, R15 ;  /* 0x0000000f0f057220 */ /* 0x000fe20000400000 */
[----:B------:R-:W-:Y:S01]  /*0280*/  LOP3.LUT P0, RZ, R11, 0x3f, RZ, 0xc0, !PT ;  /* 0x0000003f0bff7812 */ /* 0x000fe2000780c0ff */
[----:B-1----:R-:W-:Y:S01]  /*0290*/  FADD R6, R3, R4 ;  /* 0x0000000403067221 */ /* 0x002fe20000000000 */
[----:B------:R-:W-:Y:S01]  /*02a0*/  MOV R3, 0x38800000 ;  /* 0x3880000000037802 */ /* 0x000fe20000000f00 */
[----:B------:R-:W1:Y:S01]  /*02b0*/  MUFU.RCP R12, R12 ;  /* 0x0000000c000c7308 */ /* 0x000e620000001000 */
[----:B------:R-:W-:Y:S01]  /*02c0*/  FMUL R10, R10, R5 ;  /* 0x000000050a0a7220 */ /* 0x000fe20000400000 */
[----:B------:R-:W-:Y:S01]  /*02d0*/  ISETP.LT.AND P0, PT, R0, 0x40, !P0 ;  /* 0x000000400000780c */ /* 0x000fe20004701270 */
[----:B------:R-:W2:Y:S01]  /*02e0*/  LDC.64 R4, c[0x0][0x228] ;  /* 0x00008a00ff047b82 */ /* 0x000ea20000000a00 */
[----:B-1----:R-:W-:-:S05]  /*02f0*/  FMUL R13, R12, R13 ;  /* 0x0000000d0c0d7220 */ /* 0x002fca0000400000 */
[----:B------:R-:W-:-:S05]  /*0300*/  FSEL R13, R13, RZ, P2 ;  /* 0x000000ff0d0d7208 */ /* 0x000fca0001000000 */
[----:B------:R-:W-:Y:S01]  /*0310*/  FFMA R10, R13, R10, R6 ;  /* 0x0000000a0d0a7223 */ /* 0x000fe20000000006 */
[----:B------:R-:W-:Y:S01]  /*0320*/  FFMA R13, R15, R13, R2 ;  /* 0x0000000d0f0d7223 */ /* 0x000fe20000000002 */
[----:B------:R-:W1:Y:S01]  /*0330*/  LDC.64 R6, c[0x0][0x230] ;  /* 0x00008c00ff067b82 */ /* 0x000e620000000a00 */
[----:B--2---:R-:W-:-:S04]  /*0340*/  IMAD.WIDE R4, R0, 0x4, R4 ;  /* 0x0000000400047825 */ /* 0x004fc800078e0204 */
[----:B------:R-:W-:-:S06]  /*0350*/  FFMA R3, R10, R3, 9.9999997473787516356e-06 ;  /* 0x3727c5ac0a037423 */ /* 0x000fcc0000000003 */
[----:B------:R-:W2:Y:S02]  /*0360*/  MUFU.RSQ R3, R3 ;  /* 0x0000000300037308 */ /* 0x000ea40000001400 */
[----:B--2---:R2:W-:Y:S01]  /*0370*/  @P0 STG.E desc[UR4][R8.64], R3 ;  /* 0x0000000308000986 */ /* 0x0045e2000c101904 */
[----:B-1----:R-:W-:-:S03]  /*0380*/  IMAD.WIDE R6, R0, 0x4, R6 ;  /* 0x0000000400067825 */ /* 0x002fc600078e0206 */
[----:B------:R2:W-:Y:S01]  /*0390*/  @P0 STG.E desc[UR4][R4.64], R13 ;  /* 0x0000000d04000986 */ /* 0x0005e2000c101904 */
[----:B------:R-:W-:Y:S05]  /*03a0*/  @!P0 EXIT ;  /* 0x000000000000894d */ /* 0x000fea0003800000 */
[----:B------:R-:W-:Y:S01]  /*03b0*/  STG.E desc[UR4][R6.64], R10 ;  /* 0x0000000a06007986 */ /* 0x000fe2000c101904 */
[----:B------:R-:W-:Y:S05]  /*03c0*/  EXIT ;  /* 0x000000000000794d */ /* 0x000fea0003800000 */
.L_x_0:
[----:B------:R-:W-:-:S00]  /*03d0*/  BRA `(.L_x_0) ;  /* 0xfffffffc00fc7947 */ /* 0x000fc0000383ffff */
[----:B------:R-:W-:-:S00]  /*03e0*/  NOP ;  /* 0x0000000000007918 */ /* 0x000fc00000000000 */
        /* <DEDUP_REMOVED lines=9> */
.L_x_1:


//--------------------- .nv.global.init           --------------------------
	.section	.nv.global.init,"aw",@progbits
.nv.global.init:
	.type		_$_str,@object
	.size		_$_str,(.L_0 - _$_str)
_$_str:
        /*0000*/ 	.byte	0x5f, 0x5f, 0x43, 0x55, 0x44, 0x41, 0x5f, 0x46, 0x54, 0x5a, 0x00
.L_0:


//--------------------- .nv.constant0.triton_per_fused_native_group_norm_16 --------------------------
	.section	.nv.constant0.triton_per_fused_native_group_norm_16,"a",@progbits
	.sectionflags	@""
	.align	4
.nv.constant0.triton_per_fused_native_group_norm_16:
	.zero		584
